//
// Generated by NVIDIA NVVM Compiler
//
// Compiler Build ID: CL-36424714
// Cuda compilation tools, release 13.0, V13.0.88
// Based on NVVM 20.0.0
//

.version 9.0
.target sm_100
.address_size 64

	// .globl	_Z9transSmemPf
// _ZZ9transSmemPfE6matrix has been demoted

.visible .entry _Z9transSmemPf(
	.param .u64 .ptr .align 1 _Z9transSmemPf_param_0
)
{
	.reg .b32 	%r<14>;
	.reg .b32 	%f<3>;
	.reg .b64 	%rd<5>;
	// demoted variable
	.shared .align 4 .b8 _ZZ9transSmemPfE6matrix[4096];
	ld.param.u64 	%rd1, [_Z9transSmemPf_param_0];
	cvta.to.global.u64 	%rd2, %rd1;
	mov.u32 	%r1, %tid.x;
	mov.u32 	%r2, %tid.y;
	shl.b32 	%r3, %r2, 5;
	add.s32 	%r4, %r3, %r1;
	mul.wide.u32 	%rd3, %r4, 4;
	add.s64 	%rd4, %rd2, %rd3;
	ld.global.f32 	%f1, [%rd4];
	shl.b32 	%r5, %r2, 7;
	mov.u32 	%r6, _ZZ9transSmemPfE6matrix;
	add.s32 	%r7, %r6, %r5;
	xor.b32  	%r8, %r1, %r2;
	shl.b32 	%r9, %r8, 2;
	add.s32 	%r10, %r7, %r9;
	st.shared.f32 	[%r10], %f1;
	bar.sync 	0;
	shl.b32 	%r11, %r1, 7;
	add.s32 	%r12, %r6, %r11;
	add.s32 	%r13, %r12, %r9;
	ld.shared.f32 	%f2, [%r13];
	st.global.f32 	[%rd4], %f2;
	ret;

}


// ===== COMPILED SASS (sm_100) =====

	.target	sm_100

	.elftype	@"ET_EXEC"


//--------------------- .note.nv.tkinfo           --------------------------
	.section	.note.nv.tkinfo,"",@"SHT_NOTE"
	.sectionflags	@"SHF_NOTE_NV_TKINFO"
	.tkinfo
        /*0018*/ 	.word	0x00000002
        /*0030*/ 	.string	""
        /*0030*/ 	.string	"ptxas"
        /*0030*/ 	.string	"Cuda compilation tools, release 13.0, V13.0.88"
        /*0030*/ 	.string	"Build cuda_13.0.r13.0/compiler.36424714_0"
        /*0030*/ 	.string	"-arch sm_100 -m 64 "



//--------------------- .note.nv.cuinfo           --------------------------
	.section	.note.nv.cuinfo,"",@"SHT_NOTE"
	.sectionflags	@"SHF_NOTE_NV_CUINFO"
        /*0018*/ 	.short	0x0002
        /*001a*/ 	.short	0x0064
        /*001c*/ 	.short	0x0082
	.zero		2


//--------------------- .nv.info                  --------------------------
	.section	.nv.info,"",@"SHT_CUDA_INFO"
	.align	4


	//----- nvinfo : EIATTR_REGCOUNT
	.align		4
        /*0000*/ 	.byte	0x04, 0x2f
        /*0002*/ 	.short	(.L_1 - .L_0)
	.align		4
.L_0:
        /*0004*/ 	.word	index@(_Z9transSmemPf)
        /*0008*/ 	.word	0x0000000a


	//----- nvinfo : EIATTR_FRAME_SIZE
	.align		4
.L_1:
        /*000c*/ 	.byte	0x04, 0x11
        /*000e*/ 	.short	(.L_3 - .L_2)
	.align		4
.L_2:
        /*0010*/ 	.word	index@(_Z9transSmemPf)
        /*0014*/ 	.word	0x00000000


	//----- nvinfo : EIATTR_MIN_STACK_SIZE
	.align		4
.L_3:
        /*0018*/ 	.byte	0x04, 0x12
        /*001a*/ 	.short	(.L_5 - .L_4)
	.align		4
.L_4:
        /*001c*/ 	.word	index@(_Z9transSmemPf)
        /*0020*/ 	.word	0x00000000
.L_5:


//--------------------- .nv.compat                --------------------------
	.section	.nv.compat,"",@"SHT_CUDA_COMPAT_INFO"
	.align	4
        /*0000*/ 	.byte	0x02, 0x09, 0x00, 0x00, 0x02, 0x02, 0x01, 0x00, 0x02, 0x05, 0x05, 0x00, 0x03, 0x07, 0x01, 0x01
        /*0010*/ 	.byte	0x02, 0x03, 0x00, 0x00, 0x02, 0x06, 0x01, 0x00, 0x04, 0x0b, 0x08, 0x00, 0x09, 0x00, 0x00, 0x00
        /*0020*/ 	.byte	0x00, 0x00, 0x00, 0x00


//--------------------- .nv.info._Z9transSmemPf   --------------------------
	.section	.nv.info._Z9transSmemPf,"",@"SHT_CUDA_INFO"
	.sectionflags	@""
	.align	4


	//----- nvinfo : EIATTR_CUDA_API_VERSION
	.align		4
        /*0000*/ 	.byte	0x04, 0x37
        /*0002*/ 	.short	(.L_7 - .L_6)
.L_6:
        /*0004*/ 	.word	0x00000082


	//----- nvinfo : EIATTR_KPARAM_INFO
	.align		4
.L_7:
        /*0008*/ 	.byte	0x04, 0x17
        /*000a*/ 	.short	(.L_9 - .L_8)
.L_8:
        /*000c*/ 	.word	0x00000000
        /*0010*/ 	.short	0x0000
        /*0012*/ 	.short	0x0000
        /*0014*/ 	.byte	0x00, 0xf5, 0x21, 0x00


	//----- nvinfo : EIATTR_SPARSE_MMA_MASK
	.align		4
.L_9:
        /*0018*/ 	.byte	0x03, 0x50
        /*001a*/ 	.short	0x0000


	//----- nvinfo : EIATTR_MAXREG_COUNT
	.align		4
        /*001c*/ 	.byte	0x03, 0x1b
        /*001e*/ 	.short	0x00ff


	//----- nvinfo : EIATTR_NUM_BARRIERS
	.align		4
        /*0020*/ 	.byte	0x02, 0x4c
        /*0022*/ 	.byte	0x01
	.zero		1


	//----- nvinfo : EIATTR_MERCURY_ISA_VERSION
	.align		4
        /*0024*/ 	.byte	0x03, 0x5f
        /*0026*/ 	.short	0x0101


	//----- nvinfo : EIATTR_VRC_CTA_INIT_COUNT
	.align		4
        /*0028*/ 	.byte	0x02, 0x4a
	.zero		1
	.zero		1


	//----- nvinfo : EIATTR_EXIT_INSTR_OFFSETS
	.align		4
        /*002c*/ 	.byte	0x04, 0x1c
        /*002e*/ 	.short	(.L_11 - .L_10)


	//   ....[0]....
.L_10:
        /*0030*/ 	.word	0x00000140


	//----- nvinfo : EIATTR_CBANK_PARAM_SIZE
	.align		4
.L_11:
        /*0034*/ 	.byte	0x03, 0x19
        /*0036*/ 	.short	0x0008


	//----- nvinfo : EIATTR_PARAM_CBANK
	.align		4
        /*0038*/ 	.byte	0x04, 0x0a
        /*003a*/ 	.short	(.L_13 - .L_12)
	.align		4
.L_12:
        /*003c*/ 	.word	index@(.nv.constant0._Z9transSmemPf)
        /*0040*/ 	.short	0x0380
        /*0042*/ 	.short	0x0008


	//----- nvinfo : EIATTR_SW_WAR
	.align		4
.L_13:
        /*0044*/ 	.byte	0x04, 0x36
        /*0046*/ 	.short	(.L_15 - .L_14)
.L_14:
        /*0048*/ 	.word	0x00000008
.L_15:


//--------------------- .nv.callgraph             --------------------------
	.section	.nv.callgraph,"",@"SHT_CUDA_CALLGRAPH"
	.align	4
	.sectionentsize	8
	.align		4
        /*0000*/ 	.word	0x00000000
	.align		4
        /*0004*/ 	.word	0xffffffff
	.align		4
        /*0008*/ 	.word	0x00000000
	.align		4
        /*000c*/ 	.word	0xfffffffe
	.align		4
        /*0010*/ 	.word	0x00000000
	.align		4
        /*0014*/ 	.word	0xfffffffd
	.align		4
        /*0018*/ 	.word	0x00000000
	.align		4
        /*001c*/ 	.word	0xfffffffc


//--------------------- .text._Z9transSmemPf      --------------------------
	.section	.text._Z9transSmemPf,"ax",@progbits
	.align	128
        .global         _Z9transSmemPf
        .type           _Z9transSmemPf,@function
        .size           _Z9transSmemPf,(.L_x_1 - _Z9transSmemPf)
        .other          _Z9transSmemPf,@"STO_CUDA_ENTRY STV_DEFAULT"
_Z9transSmemPf:
.text._Z9transSmemPf:
[----:B------:R-:W-:Y:S01]  /*0000*/  LDC R1, c[0x0][0x37c] ;  /* 0x0000df00ff017b82 */ /* 0x000fe20000000800 */
[----:B------:R-:W0:Y:S07]  /*0010*/  S2R R6, SR_TID.X ;  /* 0x0000000000067919 */ /* 0x000e2e0000002100 */
[----:B------:R-:W1:Y:S01]  /*0020*/  LDC.64 R2, c[0x0][0x380] ;  /* 0x0000e000ff027b82 */ /* 0x000e620000000a00 */
[----:B------:R-:W2:Y:S01]  /*0030*/  LDCU.64 UR6, c[0x0][0x358] ;  /* 0x00006b00ff0677ac */ /* 0x000ea20008000a00 */
[----:B------:R-:W0:Y:S02]  /*0040*/  S2R R7, SR_TID.Y ;  /* 0x0000000000077919 */ /* 0x000e240000002200 */
[----:B0-----:R-:W-:-:S04]  /*0050*/  IMAD R5, R7, 0x20, R6 ;  /* 0x0000002007057824 */ /* 0x001fc800078e0206 */
[----:B-1----:R-:W-:-:S05]  /*0060*/  IMAD.WIDE.U32 R2, R5, 0x4, R2 ;  /* 0x0000000405027825 */ /* 0x002fca00078e0002 */
[----:B--2---:R-:W2:Y:S01]  /*0070*/  LDG.E R0, desc[UR6][R2.64] ;  /* 0x0000000602007981 */ /* 0x004ea2000c1e1900 */
[----:B------:R-:W0:Y:S01]  /*0080*/  S2UR UR5, SR_CgaCtaId ;  /* 0x00000000000579c3 */ /* 0x000e220000008800 */
[----:B------:R-:W-:Y:S01]  /*0090*/  UMOV UR4, 0x400 ;  /* 0x0000040000047882 */ /* 0x000fe20000000000 */
[----:B------:R-:W-:Y:S01]  /*00a0*/  LOP3.LUT R5, R6, R7, RZ, 0x3c, !PT ;  /* 0x0000000706057212 */ /* 0x000fe200078e3cff */
[----:B0-----:R-:W-:-:S06]  /*00b0*/  ULEA UR4, UR5, UR4, 0x18 ;  /* 0x0000000405047291 */ /* 0x001fcc000f8ec0ff */
[----:B------:R-:W-:Y:S02]  /*00c0*/  LEA R4, R7, UR4, 0x7 ;  /* 0x0000000407047c11 */ /* 0x000fe4000f8e38ff */
[----:B------:R-:W-:Y:S02]  /*00d0*/  LEA R6, R6, UR4, 0x7 ;  /* 0x0000000406067c11 */ /* 0x000fe4000f8e38ff */
[----:B------:R-:W-:-:S03]  /*00e0*/  LEA R7, R5, R4, 0x2 ;  /* 0x0000000405077211 */ /* 0x000fc600078e10ff */
[----:B------:R-:W-:Y:S02]  /*00f0*/  IMAD R6, R5, 0x4, R6 ;  /* 0x0000000405067824 */ /* 0x000fe400078e0206 */
[----:B--2---:R-:W-:Y:S01]  /*0100*/  STS [R7], R0 ;  /* 0x0000000007007388 */ /* 0x004fe20000000800 */
[----:B------:R-:W-:Y:S06]  /*0110*/  BAR.SYNC.DEFER_BLOCKING 0x0 ;  /* 0x0000000000007b1d */ /* 0x000fec0000010000 */
[----:B------:R-:W0:Y:S04]  /*0120*/  LDS R5, [R6] ;  /* 0x0000000006057984 */ /* 0x000e280000000800 */
[----:B0-----:R-:W-:Y:S01]  /*0130*/  STG.E desc[UR6][R2.64], R5 ;  /* 0x0000000502007986 */ /* 0x001fe2000c101906 */
[----:B------:R-:W-:Y:S05]  /*0140*/  EXIT ;  /* 0x000000000000794d */ /* 0x000fea0003800000 */
.L_x_0:
[----:B------:R-:W-:-:S00]  /*0150*/  BRA `(.L_x_0) ;  /* 0xfffffffc00fc7947 */ /* 0x000fc0000383ffff */
[----:B------:R-:W-:-:S00]  /*0160*/  NOP ;  /* 0x0000000000007918 */ /* 0x000fc00000000000 */
        /* <DEDUP_REMOVED lines=9> */
.L_x_1:


//--------------------- .nv.shared._Z9transSmemPf --------------------------
	.section	.nv.shared._Z9transSmemPf,"aw",@nobits
	.sectionflags	@""
	.align	4
.nv.shared._Z9transSmemPf:
	.zero		5120


//--------------------- .nv.shared.reserved.0     --------------------------
	.section	.nv.shared.reserved.0,"aw",@nobits
	.weak		__nv_reservedSMEM_offset_0_alias
	.size		__nv_reservedSMEM_offset_0_alias, 0, 64
	.other		__nv_reservedSMEM_offset_0_alias,@"STO_CUDA_RESERVED_SHARED STV_DEFAULT"
__nv_reservedSMEM_offset_0_alias:
	.zero		0
	.zero		64


//--------------------- .nv.constant0._Z9transSmemPf --------------------------
	.section	.nv.constant0._Z9transSmemPf,"a",@progbits
	.sectionflags	@""
	.align	4
.nv.constant0._Z9transSmemPf:
	.zero		904


//--------------------- SYMBOLS --------------------------

	.type		.nv.reservedSmem.offset0,@object
	.size		.nv.reservedSmem.offset0,0x4
	.type		.nv.reservedSmem.cap,@object
	.size		.nv.reservedSmem.cap,0x4
